//
// Generated by NVIDIA NVVM Compiler
//
// Compiler Build ID: CL-36424714
// Cuda compilation tools, release 13.0, V13.0.88
// Based on NVVM 20.0.0
//

.version 9.0
.target sm_100
.address_size 64

	// .globl	_Z10prefix_sumPiS_
// _ZZ10prefix_sumPiS_E4temp has been demoted

.visible .entry _Z10prefix_sumPiS_(
	.param .u64 .ptr .align 1 _Z10prefix_sumPiS__param_0,
	.param .u64 .ptr .align 1 _Z10prefix_sumPiS__param_1
)
{
	.reg .pred 	%p<8>;
	.reg .b32 	%r<29>;
	.reg .b64 	%rd<9>;
	// demoted variable
	.shared .align 4 .b8 _ZZ10prefix_sumPiS_E4temp[32];
	ld.param.u64 	%rd2, [_Z10prefix_sumPiS__param_0];
	ld.param.u64 	%rd1, [_Z10prefix_sumPiS__param_1];
	cvta.to.global.u64 	%rd3, %rd2;
	mov.u32 	%r1, %tid.x;
	mul.wide.u32 	%rd4, %r1, 4;
	add.s64 	%rd5, %rd3, %rd4;
	ld.global.u32 	%r6, [%rd5];
	shl.b32 	%r7, %r1, 2;
	mov.u32 	%r8, _ZZ10prefix_sumPiS_E4temp;
	add.s32 	%r2, %r8, %r7;
	st.shared.u32 	[%r2], %r6;
	bar.sync 	0;
	and.b32  	%r3, %r1, 1;
	setp.eq.b32 	%p1, %r3, 1;
	@%p1 bra 	$L__BB0_2;
	ld.shared.u32 	%r9, [%r2];
	ld.shared.u32 	%r10, [%r2+4];
	add.s32 	%r11, %r10, %r9;
	st.shared.u32 	[%r2+4], %r11;
$L__BB0_2:
	bar.sync 	0;
	and.b32  	%r4, %r1, 3;
	setp.ne.s32 	%p2, %r4, 0;
	@%p2 bra 	$L__BB0_4;
	ld.shared.u32 	%r12, [%r2+4];
	ld.shared.u32 	%r13, [%r2+12];
	add.s32 	%r14, %r13, %r12;
	st.shared.u32 	[%r2+12], %r14;
$L__BB0_4:
	bar.sync 	0;
	and.b32  	%r5, %r1, 7;
	setp.ne.s32 	%p3, %r5, 0;
	@%p3 bra 	$L__BB0_6;
	ld.shared.u32 	%r15, [%r2+12];
	ld.shared.u32 	%r16, [%r2+28];
	add.s32 	%r17, %r16, %r15;
	st.shared.u32 	[%r2+28], %r17;
$L__BB0_6:
	bar.sync 	0;
	setp.ne.s32 	%p4, %r1, 0;
	@%p4 bra 	$L__BB0_8;
	mov.b32 	%r18, 0;
	st.shared.u32 	[_ZZ10prefix_sumPiS_E4temp+28], %r18;
$L__BB0_8:
	setp.ne.s32 	%p5, %r5, 0;
	bar.sync 	0;
	@%p5 bra 	$L__BB0_10;
	ld.shared.u32 	%r19, [%r2+12];
	ld.shared.u32 	%r20, [%r2+28];
	st.shared.u32 	[%r2+12], %r20;
	add.s32 	%r21, %r20, %r19;
	st.shared.u32 	[%r2+28], %r21;
$L__BB0_10:
	setp.ne.s32 	%p6, %r4, 0;
	bar.sync 	0;
	@%p6 bra 	$L__BB0_12;
	ld.shared.u32 	%r22, [%r2+4];
	ld.shared.u32 	%r23, [%r2+12];
	st.shared.u32 	[%r2+4], %r23;
	add.s32 	%r24, %r23, %r22;
	st.shared.u32 	[%r2+12], %r24;
$L__BB0_12:
	setp.ne.s32 	%p7, %r3, 0;
	bar.sync 	0;
	@%p7 bra 	$L__BB0_14;
	ld.shared.u32 	%r25, [%r2];
	ld.shared.u32 	%r26, [%r2+4];
	st.shared.u32 	[%r2], %r26;
	add.s32 	%r27, %r26, %r25;
	st.shared.u32 	[%r2+4], %r27;
$L__BB0_14:
	bar.sync 	0;
	cvta.to.global.u64 	%rd6, %rd1;
	ld.shared.u32 	%r28, [%r2];
	add.s64 	%rd8, %rd6, %rd4;
	st.global.u32 	[%rd8], %r28;
	ret;

}


// ===== COMPILED SASS (sm_100) =====

	.target	sm_100

	.elftype	@"ET_EXEC"


//--------------------- .note.nv.tkinfo           --------------------------
	.section	.note.nv.tkinfo,"",@"SHT_NOTE"
	.sectionflags	@"SHF_NOTE_NV_TKINFO"
	.tkinfo
        /*0018*/ 	.word	0x00000002
        /*0030*/ 	.string	""
        /*0030*/ 	.string	"ptxas"
        /*0030*/ 	.string	"Cuda compilation tools, release 13.0, V13.0.88"
        /*0030*/ 	.string	"Build cuda_13.0.r13.0/compiler.36424714_0"
        /*0030*/ 	.string	"-arch sm_100 -m 64 "



//--------------------- .note.nv.cuinfo           --------------------------
	.section	.note.nv.cuinfo,"",@"SHT_NOTE"
	.sectionflags	@"SHF_NOTE_NV_CUINFO"
        /*0018*/ 	.short	0x0002
        /*001a*/ 	.short	0x0064
        /*001c*/ 	.short	0x0082
	.zero		2


//--------------------- .nv.info                  --------------------------
	.section	.nv.info,"",@"SHT_CUDA_INFO"
	.align	4


	//----- nvinfo : EIATTR_REGCOUNT
	.align		4
        /*0000*/ 	.byte	0x04, 0x2f
        /*0002*/ 	.short	(.L_1 - .L_0)
	.align		4
.L_0:
        /*0004*/ 	.word	index@(_Z10prefix_sumPiS_)
        /*0008*/ 	.word	0x0000000c


	//----- nvinfo : EIATTR_FRAME_SIZE
	.align		4
.L_1:
        /*000c*/ 	.byte	0x04, 0x11
        /*000e*/ 	.short	(.L_3 - .L_2)
	.align		4
.L_2:
        /*0010*/ 	.word	index@(_Z10prefix_sumPiS_)
        /*0014*/ 	.word	0x00000000


	//----- nvinfo : EIATTR_MIN_STACK_SIZE
	.align		4
.L_3:
        /*0018*/ 	.byte	0x04, 0x12
        /*001a*/ 	.short	(.L_5 - .L_4)
	.align		4
.L_4:
        /*001c*/ 	.word	index@(_Z10prefix_sumPiS_)
        /*0020*/ 	.word	0x00000000
.L_5:


//--------------------- .nv.compat                --------------------------
	.section	.nv.compat,"",@"SHT_CUDA_COMPAT_INFO"
	.align	4
        /*0000*/ 	.byte	0x02, 0x09, 0x00, 0x00, 0x02, 0x02, 0x01, 0x00, 0x02, 0x05, 0x05, 0x00, 0x03, 0x07, 0x01, 0x01
        /*0010*/ 	.byte	0x02, 0x03, 0x00, 0x00, 0x02, 0x06, 0x01, 0x00, 0x04, 0x0b, 0x08, 0x00, 0x09, 0x00, 0x00, 0x00
        /*0020*/ 	.byte	0x00, 0x00, 0x00, 0x00


//--------------------- .nv.info._Z10prefix_sumPiS_ --------------------------
	.section	.nv.info._Z10prefix_sumPiS_,"",@"SHT_CUDA_INFO"
	.sectionflags	@""
	.align	4


	//----- nvinfo : EIATTR_CUDA_API_VERSION
	.align		4
        /*0000*/ 	.byte	0x04, 0x37
        /*0002*/ 	.short	(.L_7 - .L_6)
.L_6:
        /*0004*/ 	.word	0x00000082


	//----- nvinfo : EIATTR_KPARAM_INFO
	.align		4
.L_7:
        /*0008*/ 	.byte	0x04, 0x17
        /*000a*/ 	.short	(.L_9 - .L_8)
.L_8:
        /*000c*/ 	.word	0x00000000
        /*0010*/ 	.short	0x0001
        /*0012*/ 	.short	0x0008
        /*0014*/ 	.byte	0x00, 0xf5, 0x21, 0x00


	//----- nvinfo : EIATTR_KPARAM_INFO
	.align		4
.L_9:
        /*0018*/ 	.byte	0x04, 0x17
        /*001a*/ 	.short	(.L_11 - .L_10)
.L_10:
        /*001c*/ 	.word	0x00000000
        /*0020*/ 	.short	0x0000
        /*0022*/ 	.short	0x0000
        /*0024*/ 	.byte	0x00, 0xf5, 0x21, 0x00


	//----- nvinfo : EIATTR_SPARSE_MMA_MASK
	.align		4
.L_11:
        /*0028*/ 	.byte	0x03, 0x50
        /*002a*/ 	.short	0x0000


	//----- nvinfo : EIATTR_MAXREG_COUNT
	.align		4
        /*002c*/ 	.byte	0x03, 0x1b
        /*002e*/ 	.short	0x00ff


	//----- nvinfo : EIATTR_NUM_BARRIERS
	.align		4
        /*0030*/ 	.byte	0x02, 0x4c
        /*0032*/ 	.byte	0x01
	.zero		1


	//----- nvinfo : EIATTR_MERCURY_ISA_VERSION
	.align		4
        /*0034*/ 	.byte	0x03, 0x5f
        /*0036*/ 	.short	0x0101


	//----- nvinfo : EIATTR_VRC_CTA_INIT_COUNT
	.align		4
        /*0038*/ 	.byte	0x02, 0x4a
	.zero		1
	.zero		1


	//----- nvinfo : EIATTR_EXIT_INSTR_OFFSETS
	.align		4
        /*003c*/ 	.byte	0x04, 0x1c
        /*003e*/ 	.short	(.L_13 - .L_12)


	//   ....[0]....
.L_12:
        /*0040*/ 	.word	0x000003b0


	//----- nvinfo : EIATTR_CBANK_PARAM_SIZE
	.align		4
.L_13:
        /*0044*/ 	.byte	0x03, 0x19
        /*0046*/ 	.short	0x0010


	//----- nvinfo : EIATTR_PARAM_CBANK
	.align		4
        /*0048*/ 	.byte	0x04, 0x0a
        /*004a*/ 	.short	(.L_15 - .L_14)
	.align		4
.L_14:
        /*004c*/ 	.word	index@(.nv.constant0._Z10prefix_sumPiS_)
        /*0050*/ 	.short	0x0380
        /*0052*/ 	.short	0x0010


	//----- nvinfo : EIATTR_SW_WAR
	.align		4
.L_15:
        /*0054*/ 	.byte	0x04, 0x36
        /*0056*/ 	.short	(.L_17 - .L_16)
.L_16:
        /*0058*/ 	.word	0x00000008
.L_17:


//--------------------- .nv.callgraph             --------------------------
	.section	.nv.callgraph,"",@"SHT_CUDA_CALLGRAPH"
	.align	4
	.sectionentsize	8
	.align		4
        /*0000*/ 	.word	0x00000000
	.align		4
        /*0004*/ 	.word	0xffffffff
	.align		4
        /*0008*/ 	.word	0x00000000
	.align		4
        /*000c*/ 	.word	0xfffffffe
	.align		4
        /*0010*/ 	.word	0x00000000
	.align		4
        /*0014*/ 	.word	0xfffffffd
	.align		4
        /*0018*/ 	.word	0x00000000
	.align		4
        /*001c*/ 	.word	0xfffffffc


//--------------------- .text._Z10prefix_sumPiS_  --------------------------
	.section	.text._Z10prefix_sumPiS_,"ax",@progbits
	.align	128
        .global         _Z10prefix_sumPiS_
        .type           _Z10prefix_sumPiS_,@function
        .size           _Z10prefix_sumPiS_,(.L_x_1 - _Z10prefix_sumPiS_)
        .other          _Z10prefix_sumPiS_,@"STO_CUDA_ENTRY STV_DEFAULT"
_Z10prefix_sumPiS_:
.text._Z10prefix_sumPiS_:
[----:B------:R-:W-:Y:S01]  /*0000*/  LDC R1, c[0x0][0x37c] ;  /* 0x0000df00ff017b82 */ /* 0x000fe20000000800 */
[----:B------:R-:W0:Y:S07]  /*0010*/  S2R R0, SR_TID.X ;  /* 0x0000000000007919 */ /* 0x000e2e0000002100 */
[----:B------:R-:W0:Y:S01]  /*0020*/  LDC.64 R2, c[0x0][0x380] ;  /* 0x0000e000ff027b82 */ /* 0x000e220000000a00 */
[----:B------:R-:W1:Y:S01]  /*0030*/  LDCU.64 UR6, c[0x0][0x358] ;  /* 0x00006b00ff0677ac */ /* 0x000e620008000a00 */
[----:B0-----:R-:W-:-:S06]  /*0040*/  IMAD.WIDE.U32 R2, R0, 0x4, R2 ;  /* 0x0000000400027825 */ /* 0x001fcc00078e0002 */
[----:B-1----:R0:W2:Y:S01]  /*0050*/  LDG.E R2, desc[UR6][R2.64] ;  /* 0x0000000602027981 */ /* 0x0020a2000c1e1900 */
[----:B------:R-:W1:Y:S01]  /*0060*/  S2UR UR5, SR_CgaCtaId ;  /* 0x00000000000579c3 */ /* 0x000e620000008800 */
[----:B------:R-:W-:Y:S01]  /*0070*/  UMOV UR4, 0x400 ;  /* 0x0000040000047882 */ /* 0x000fe20000000000 */
[C---:B------:R-:W-:Y:S02]  /*0080*/  LOP3.LUT R4, R0.reuse, 0x1, RZ, 0xc0, !PT ;  /* 0x0000000100047812 */ /* 0x040fe400078ec0ff */
[----:B------:R-:W-:Y:S02]  /*0090*/  ISETP.NE.AND P2, PT, R0, RZ, PT ;  /* 0x000000ff0000720c */ /* 0x000fe40003f45270 */
[----:B------:R-:W-:Y:S02]  /*00a0*/  ISETP.NE.U32.AND P0, PT, R4, 0x1, PT ;  /* 0x000000010400780c */ /* 0x000fe40003f05070 */
[----:B0-----:R-:W-:Y:S01]  /*00b0*/  LOP3.LUT P1, R3, R0, 0x3, RZ, 0xc0, !PT ;  /* 0x0000000300037812 */ /* 0x001fe2000782c0ff */
[----:B-1----:R-:W-:-:S06]  /*00c0*/  ULEA UR4, UR5, UR4, 0x18 ;  /* 0x0000000405047291 */ /* 0x002fcc000f8ec0ff */
[----:B------:R-:W-:-:S05]  /*00d0*/  LEA R5, R0, UR4, 0x2 ;  /* 0x0000000400057c11 */ /* 0x000fca000f8e10ff */
[----:B--2---:R-:W-:Y:S01]  /*00e0*/  STS [R5], R2 ;  /* 0x0000000205007388 */ /* 0x004fe20000000800 */
[----:B------:R-:W-:Y:S06]  /*00f0*/  BAR.SYNC.DEFER_BLOCKING 0x0 ;  /* 0x0000000000007b1d */ /* 0x000fec0000010000 */
[----:B------:R-:W-:Y:S04]  /*0100*/  @P0 LDS R6, [R5] ;  /* 0x0000000005060984 */ /* 0x000fe80000000800 */
[----:B------:R-:W0:Y:S02]  /*0110*/  @P0 LDS R7, [R5+0x4] ;  /* 0x0000040005070984 */ /* 0x000e240000000800 */
[----:B0-----:R-:W-:-:S05]  /*0120*/  @P0 IMAD.IADD R6, R6, 0x1, R7 ;  /* 0x0000000106060824 */ /* 0x001fca00078e0207 */
[----:B------:R-:W-:Y:S01]  /*0130*/  @P0 STS [R5+0x4], R6 ;  /* 0x0000040605000388 */ /* 0x000fe20000000800 */
[----:B------:R-:W-:Y:S01]  /*0140*/  BAR.SYNC.DEFER_BLOCKING 0x0 ;  /* 0x0000000000007b1d */ /* 0x000fe20000010000 */
[----:B------:R-:W-:-:S05]  /*0150*/  LOP3.LUT P0, R9, R0, 0x7, RZ, 0xc0, !PT ;  /* 0x0000000700097812 */ /* 0x000fca000780c0ff */
[----:B------:R-:W-:Y:S04]  /*0160*/  @!P1 LDS R7, [R5+0x4] ;  /* 0x0000040005079984 */ /* 0x000fe80000000800 */
[----:B------:R-:W0:Y:S02]  /*0170*/  @!P1 LDS R8, [R5+0xc] ;  /* 0x00000c0005089984 */ /* 0x000e240000000800 */
[----:B0-----:R-:W-:-:S05]  /*0180*/  @!P1 IMAD.IADD R8, R7, 0x1, R8 ;  /* 0x0000000107089824 */ /* 0x001fca00078e0208 */
[----:B------:R-:W-:Y:S01]  /*0190*/  @!P1 STS [R5+0xc], R8 ;  /* 0x00000c0805009388 */ /* 0x000fe20000000800 */
[----:B------:R-:W-:Y:S01]  /*01a0*/  BAR.SYNC.DEFER_BLOCKING 0x0 ;  /* 0x0000000000007b1d */ /* 0x000fe20000010000 */
[----:B------:R-:W-:-:S05]  /*01b0*/  ISETP.NE.AND P1, PT, R9, RZ, PT ;  /* 0x000000ff0900720c */ /* 0x000fca0003f25270 */
[----:B------:R-:W-:Y:S04]  /*01c0*/  @!P0 LDS R2, [R5+0xc] ;  /* 0x00000c0005028984 */ /* 0x000fe80000000800 */
[----:B------:R-:W0:Y:S02]  /*01d0*/  @!P0 LDS R7, [R5+0x1c] ;  /* 0x00001c0005078984 */ /* 0x000e240000000800 */
[----:B0-----:R-:W-:-:S05]  /*01e0*/  @!P0 IMAD.IADD R2, R2, 0x1, R7 ;  /* 0x0000000102028824 */ /* 0x001fca00078e0207 */
[----:B------:R-:W-:Y:S01]  /*01f0*/  @!P0 STS [R5+0x1c], R2 ;  /* 0x00001c0205008388 */ /* 0x000fe20000000800 */
[----:B------:R-:W-:Y:S01]  /*0200*/  BAR.SYNC.DEFER_BLOCKING 0x0 ;  /* 0x0000000000007b1d */ /* 0x000fe20000010000 */
[----:B------:R-:W-:-:S05]  /*0210*/  ISETP.NE.AND P0, PT, R3, RZ, PT ;  /* 0x000000ff0300720c */ /* 0x000fca0003f05270 */
[----:B------:R-:W-:Y:S02]  /*0220*/  @!P2 STS [UR4+0x1c], RZ ;  /* 0x00001cffff00a988 */ /* 0x000fe40008000804 */
[----:B------:R-:W-:Y:S06]  /*0230*/  BAR.SYNC.DEFER_BLOCKING 0x0 ;  /* 0x0000000000007b1d */ /* 0x000fec0000010000 */
[----:B------:R-:W-:Y:S04]  /*0240*/  @!P1 LDS R6, [R5+0xc] ;  /* 0x00000c0005069984 */ /* 0x000fe80000000800 */
[----:B------:R-:W0:Y:S02]  /*0250*/  @!P1 LDS R7, [R5+0x1c] ;  /* 0x00001c0005079984 */ /* 0x000e240000000800 */
[----:B0-----:R-:W-:-:S02]  /*0260*/  @!P1 IMAD.IADD R6, R6, 0x1, R7 ;  /* 0x0000000106069824 */ /* 0x001fc400078e0207 */
[----:B------:R-:W-:Y:S04]  /*0270*/  @!P1 STS [R5+0xc], R7 ;  /* 0x00000c0705009388 */ /* 0x000fe80000000800 */
[----:B------:R-:W-:Y:S01]  /*0280*/  @!P1 STS [R5+0x1c], R6 ;  /* 0x00001c0605009388 */ /* 0x000fe20000000800 */
[----:B------:R-:W-:Y:S01]  /*0290*/  BAR.SYNC.DEFER_BLOCKING 0x0 ;  /* 0x0000000000007b1d */ /* 0x000fe20000010000 */
[----:B------:R-:W-:-:S05]  /*02a0*/  ISETP.NE.AND P1, PT, R4, RZ, PT ;  /* 0x000000ff0400720c */ /* 0x000fca0003f25270 */
[----:B------:R-:W-:Y:S04]  /*02b0*/  @!P0 LDS R2, [R5+0x4] ;  /* 0x0000040005028984 */ /* 0x000fe80000000800 */
[----:B------:R-:W0:Y:S02]  /*02c0*/  @!P0 LDS R8, [R5+0xc] ;  /* 0x00000c0005088984 */ /* 0x000e240000000800 */
[----:B0-----:R-:W-:Y:S02]  /*02d0*/  @!P0 IMAD.IADD R4, R2, 0x1, R8 ;  /* 0x0000000102048824 */ /* 0x001fe400078e0208 */
[----:B------:R-:W-:Y:S04]  /*02e0*/  @!P0 STS [R5+0x4], R8 ;  /* 0x0000040805008388 */ /* 0x000fe80000000800 */
[----:B------:R-:W-:Y:S01]  /*02f0*/  @!P0 STS [R5+0xc], R4 ;  /* 0x00000c0405008388 */ /* 0x000fe20000000800 */
[----:B------:R-:W-:Y:S06]  /*0300*/  BAR.SYNC.DEFER_BLOCKING 0x0 ;  /* 0x0000000000007b1d */ /* 0x000fec0000010000 */
[----:B------:R-:W-:Y:S04]  /*0310*/  @!P1 LDS R2, [R5] ;  /* 0x0000000005029984 */ /* 0x000fe80000000800 */
[----:B------:R-:W0:Y:S02]  /*0320*/  @!P1 LDS R7, [R5+0x4] ;  /* 0x0000040005079984 */ /* 0x000e240000000800 */
[----:B0-----:R-:W-:-:S02]  /*0330*/  @!P1 IMAD.IADD R6, R2, 0x1, R7 ;  /* 0x0000000102069824 */ /* 0x001fc400078e0207 */
[----:B------:R-:W-:Y:S01]  /*0340*/  @!P1 STS [R5], R7 ;  /* 0x0000000705009388 */ /* 0x000fe20000000800 */
[----:B------:R-:W0:Y:S03]  /*0350*/  LDC.64 R2, c[0x0][0x388] ;  /* 0x0000e200ff027b82 */ /* 0x000e260000000a00 */
[----:B------:R-:W-:Y:S05]  /*0360*/  @!P1 STS [R5+0x4], R6 ;  /* 0x0000040605009388 */ /* 0x000fea0000000800 */
[----:B------:R-:W-:Y:S01]  /*0370*/  BAR.SYNC.DEFER_BLOCKING 0x0 ;  /* 0x0000000000007b1d */ /* 0x000fe20000010000 */
[----:B0-----:R-:W-:-:S05]  /*0380*/  IMAD.WIDE.U32 R2, R0, 0x4, R2 ;  /* 0x0000000400027825 */ /* 0x001fca00078e0002 */
[----:B------:R-:W0:Y:S04]  /*0390*/  LDS R9, [R5] ;  /* 0x0000000005097984 */ /* 0x000e280000000800 */
[----:B0-----:R-:W-:Y:S01]  /*03a0*/  STG.E desc[UR6][R2.64], R9 ;  /* 0x0000000902007986 */ /* 0x001fe2000c101906 */
[----:B------:R-:W-:Y:S05]  /*03b0*/  EXIT ;  /* 0x000000000000794d */ /* 0x000fea0003800000 */
.L_x_0:
[----:B------:R-:W-:-:S00]  /*03c0*/  BRA `(.L_x_0) ;  /* 0xfffffffc00fc7947 */ /* 0x000fc0000383ffff */
[----:B------:R-:W-:-:S00]  /*03d0*/  NOP ;  /* 0x0000000000007918 */ /* 0x000fc00000000000 */
        /* <DEDUP_REMOVED lines=10> */
.L_x_1:


//--------------------- .nv.shared._Z10prefix_sumPiS_ --------------------------
	.section	.nv.shared._Z10prefix_sumPiS_,"aw",@nobits
	.sectionflags	@""
	.align	4
.nv.shared._Z10prefix_sumPiS_:
	.zero		1056


//--------------------- .nv.shared.reserved.0     --------------------------
	.section	.nv.shared.reserved.0,"aw",@nobits
	.weak		__nv_reservedSMEM_offset_0_alias
	.size		__nv_reservedSMEM_offset_0_alias, 0, 64
	.other		__nv_reservedSMEM_offset_0_alias,@"STO_CUDA_RESERVED_SHARED STV_DEFAULT"
__nv_reservedSMEM_offset_0_alias:
	.zero		0
	.zero		64


//--------------------- .nv.constant0._Z10prefix_sumPiS_ --------------------------
	.section	.nv.constant0._Z10prefix_sumPiS_,"a",@progbits
	.sectionflags	@""
	.align	4
.nv.constant0._Z10prefix_sumPiS_:
	.zero		912


//--------------------- SYMBOLS --------------------------

	.type		.nv.reservedSmem.offset0,@object
	.size		.nv.reservedSmem.offset0,0x4
	.type		.nv.reservedSmem.cap,@object
	.size		.nv.reservedSmem.cap,0x4
